	.target	sm_80

	.elftype	@"ET_EXEC"


//--------------------- .note.nv.tkinfo           --------------------------
	.section	.note.nv.tkinfo,"",@"SHT_NOTE"
	.sectionflags	@"SHF_NOTE_NV_TKINFO"
	.tkinfo
        /*0018*/ 	.word	0x00000002
        /*0030*/ 	.string	""
        /*0030*/ 	.string	"ptxas"
        /*0030*/ 	.string	"Cuda compilation tools, release 13.0, V13.0.88"
        /*0030*/ 	.string	"Build cuda_13.0.r13.0/compiler.36424714_0"
        /*0030*/ 	.string	"-arch sm_80 -m 64 "



//--------------------- .note.nv.cuinfo           --------------------------
	.section	.note.nv.cuinfo,"",@"SHT_NOTE"
	.sectionflags	@"SHF_NOTE_NV_CUINFO"
        /*0018*/ 	.short	0x0002
        /*001a*/ 	.short	0x0050
        /*001c*/ 	.short	0x0082
	.zero		2


//--------------------- .nv.info                  --------------------------
	.section	.nv.info,"",@"SHT_CUDA_INFO"
	.align	4


	//----- nvinfo : EIATTR_REGCOUNT
	.align		4
        /*0000*/ 	.byte	0x04, 0x2f
        /*0002*/ 	.short	(.L_29 - .L_28)
	.align		4
.L_28:
        /*0004*/ 	.word	index@(_Z19cuda_softcap_kernelPfmf)
        /*0008*/ 	.word	0x00000008


	//----- nvinfo : EIATTR_FRAME_SIZE
	.align		4
.L_29:
        /*000c*/ 	.byte	0x04, 0x11
        /*000e*/ 	.short	(.L_31 - .L_30)
	.align		4
.L_30:
        /*0010*/ 	.word	index@(_Z19cuda_softcap_kernelPfmf)
        /*0014*/ 	.word	0x00000000


	//----- nvinfo : EIATTR_REGCOUNT
	.align		4
.L_31:
        /*0018*/ 	.byte	0x04, 0x2f
        /*001a*/ 	.short	(.L_33 - .L_32)
	.align		4
.L_32:
        /*001c*/ 	.word	index@(_Z21h_cuda_softcap_kernelP6__halfmf)
        /*0020*/ 	.word	0x00000009


	//----- nvinfo : EIATTR_FRAME_SIZE
	.align		4
.L_33:
        /*0024*/ 	.byte	0x04, 0x11
        /*0026*/ 	.short	(.L_35 - .L_34)
	.align		4
.L_34:
        /*0028*/ 	.word	index@(_Z21h_cuda_softcap_kernelP6__halfmf)
        /*002c*/ 	.word	0x00000000


	//----- nvinfo : EIATTR_MIN_STACK_SIZE
	.align		4
.L_35:
        /*0030*/ 	.byte	0x04, 0x12
        /*0032*/ 	.short	(.L_37 - .L_36)
	.align		4
.L_36:
        /*0034*/ 	.word	index@(_Z21h_cuda_softcap_kernelP6__halfmf)
        /*0038*/ 	.word	0x00000000


	//----- nvinfo : EIATTR_MIN_STACK_SIZE
	.align		4
.L_37:
        /*003c*/ 	.byte	0x04, 0x12
        /*003e*/ 	.short	(.L_39 - .L_38)
	.align		4
.L_38:
        /*0040*/ 	.word	index@(_Z19cuda_softcap_kernelPfmf)
        /*0044*/ 	.word	0x00000000
.L_39:


//--------------------- .nv.info._Z21h_cuda_softcap_kernelP6__halfmf --------------------------
	.section	.nv.info._Z21h_cuda_softcap_kernelP6__halfmf,"",@"SHT_CUDA_INFO"
	.sectionflags	@""
	.align	4


	//----- nvinfo : EIATTR_CUDA_API_VERSION
	.align		4
        /*0000*/ 	.byte	0x04, 0x37
        /*0002*/ 	.short	(.L_41 - .L_40)
.L_40:
        /*0004*/ 	.word	0x00000082


	//----- nvinfo : EIATTR_SW2861232_WAR
	.align		4
.L_41:
        /*0008*/ 	.byte	0x01, 0x35
	.zero		2


	//----- nvinfo : EIATTR_PARAM_CBANK
	.align		4
        /*000c*/ 	.byte	0x04, 0x0a
        /*000e*/ 	.short	(.L_43 - .L_42)
	.align		4
.L_42:
        /*0010*/ 	.word	index@(.nv.constant0._Z21h_cuda_softcap_kernelP6__halfmf)
        /*0014*/ 	.short	0x0160
        /*0016*/ 	.short	0x0014


	//----- nvinfo : EIATTR_CBANK_PARAM_SIZE
	.align		4
.L_43:
        /*0018*/ 	.byte	0x03, 0x19
        /*001a*/ 	.short	0x0014


	//----- nvinfo : EIATTR_KPARAM_INFO
	.align		4
        /*001c*/ 	.byte	0x04, 0x17
        /*001e*/ 	.short	(.L_45 - .L_44)
.L_44:
        /*0020*/ 	.word	0x00000000
        /*0024*/ 	.short	0x0002
        /*0026*/ 	.short	0x0010
        /*0028*/ 	.byte	0x00, 0xf0, 0x11, 0x00


	//----- nvinfo : EIATTR_KPARAM_INFO
	.align		4
.L_45:
        /*002c*/ 	.byte	0x04, 0x17
        /*002e*/ 	.short	(.L_47 - .L_46)
.L_46:
        /*0030*/ 	.word	0x00000000
        /*0034*/ 	.short	0x0001
        /*0036*/ 	.short	0x0008
        /*0038*/ 	.byte	0x00, 0xf0, 0x21, 0x00


	//----- nvinfo : EIATTR_KPARAM_INFO
	.align		4
.L_47:
        /*003c*/ 	.byte	0x04, 0x17
        /*003e*/ 	.short	(.L_49 - .L_48)
.L_48:
        /*0040*/ 	.word	0x00000000
        /*0044*/ 	.short	0x0000
        /*0046*/ 	.short	0x0000
        /*0048*/ 	.byte	0x00, 0xf0, 0x21, 0x00


	//----- nvinfo : EIATTR_MAXREG_COUNT
	.align		4
.L_49:
        /*004c*/ 	.byte	0x03, 0x1b
        /*004e*/ 	.short	0x00ff


	//----- nvinfo : EIATTR_MERCURY_ISA_VERSION
	.align		4
        /*0050*/ 	.byte	0x03, 0x5f
        /*0052*/ 	.short	0x0000


	//----- nvinfo : EIATTR_EXIT_INSTR_OFFSETS
	.align		4
        /*0054*/ 	.byte	0x04, 0x1c
        /*0056*/ 	.short	(.L_51 - .L_50)


	//   ....[0]....
.L_50:
        /*0058*/ 	.word	0x00000090


	//   ....[1]....
        /*005c*/ 	.word	0x00000190
.L_51:


//--------------------- .nv.info._Z19cuda_softcap_kernelPfmf --------------------------
	.section	.nv.info._Z19cuda_softcap_kernelPfmf,"",@"SHT_CUDA_INFO"
	.sectionflags	@""
	.align	4


	//----- nvinfo : EIATTR_CUDA_API_VERSION
	.align		4
        /*0000*/ 	.byte	0x04, 0x37
        /*0002*/ 	.short	(.L_53 - .L_52)
.L_52:
        /*0004*/ 	.word	0x00000082


	//----- nvinfo : EIATTR_SW2861232_WAR
	.align		4
.L_53:
        /*0008*/ 	.byte	0x01, 0x35
	.zero		2


	//----- nvinfo : EIATTR_PARAM_CBANK
	.align		4
        /*000c*/ 	.byte	0x04, 0x0a
        /*000e*/ 	.short	(.L_55 - .L_54)
	.align		4
.L_54:
        /*0010*/ 	.word	index@(.nv.constant0._Z19cuda_softcap_kernelPfmf)
        /*0014*/ 	.short	0x0160
        /*0016*/ 	.short	0x0014


	//----- nvinfo : EIATTR_CBANK_PARAM_SIZE
	.align		4
.L_55:
        /*0018*/ 	.byte	0x03, 0x19
        /*001a*/ 	.short	0x0014


	//----- nvinfo : EIATTR_KPARAM_INFO
	.align		4
        /*001c*/ 	.byte	0x04, 0x17
        /*001e*/ 	.short	(.L_57 - .L_56)
.L_56:
        /*0020*/ 	.word	0x00000000
        /*0024*/ 	.short	0x0002
        /*0026*/ 	.short	0x0010
        /*0028*/ 	.byte	0x00, 0xf0, 0x11, 0x00


	//----- nvinfo : EIATTR_KPARAM_INFO
	.align		4
.L_57:
        /*002c*/ 	.byte	0x04, 0x17
        /*002e*/ 	.short	(.L_59 - .L_58)
.L_58:
        /*0030*/ 	.word	0x00000000
        /*0034*/ 	.short	0x0001
        /*0036*/ 	.short	0x0008
        /*0038*/ 	.byte	0x00, 0xf0, 0x21, 0x00


	//----- nvinfo : EIATTR_KPARAM_INFO
	.align		4
.L_59:
        /*003c*/ 	.byte	0x04, 0x17
        /*003e*/ 	.short	(.L_61 - .L_60)
.L_60:
        /*0040*/ 	.word	0x00000000
        /*0044*/ 	.short	0x0000
        /*0046*/ 	.short	0x0000
        /*0048*/ 	.byte	0x00, 0xf0, 0x21, 0x00


	//----- nvinfo : EIATTR_MAXREG_COUNT
	.align		4
.L_61:
        /*004c*/ 	.byte	0x03, 0x1b
        /*004e*/ 	.short	0x00ff


	//----- nvinfo : EIATTR_MERCURY_ISA_VERSION
	.align		4
        /*0050*/ 	.byte	0x03, 0x5f
        /*0052*/ 	.short	0x0000


	//----- nvinfo : EIATTR_EXIT_INSTR_OFFSETS
	.align		4
        /*0054*/ 	.byte	0x04, 0x1c
        /*0056*/ 	.short	(.L_63 - .L_62)


	//   ....[0]....
.L_62:
        /*0058*/ 	.word	0x00000070


	//   ....[1]....
        /*005c*/ 	.word	0x00000110
.L_63:


//--------------------- .nv.callgraph             --------------------------
	.section	.nv.callgraph,"",@"SHT_CUDA_CALLGRAPH"
	.align	4
	.sectionentsize	8
	.align		4
        /*0000*/ 	.word	0x00000000
	.align		4
        /*0004*/ 	.word	0xffffffff
	.align		4
        /*0008*/ 	.word	0x00000000
	.align		4
        /*000c*/ 	.word	0xfffffffe
	.align		4
        /*0010*/ 	.word	0x00000000
	.align		4
        /*0014*/ 	.word	0xfffffffd
	.align		4
        /*0018*/ 	.word	0x00000000
	.align		4
        /*001c*/ 	.word	0xfffffffc


//--------------------- .nv.rel.action            --------------------------
	.section	.nv.rel.action,"",@"SHT_CUDA_RELOCINFO"
	.align	8
	.sectionentsize	8
        /*0000*/ 	.byte	0x73, 0x00, 0x00, 0x00, 0x00, 0x00, 0x00, 0x00, 0x00, 0x00, 0x00, 0x11, 0x25, 0x00, 0x05, 0x36


//--------------------- .nv.constant4             --------------------------
	.section	.nv.constant4,"a",@progbits
	.align	8
	.align		8
.nv.constant4:
        /*0000*/ 	.dword	_ZN41_INTERNAL_56126c77_10_softcap_cu_d1b8ff694cuda3std3__45__cpo5beginE
	.align		8
        /*0008*/ 	.dword	_ZN41_INTERNAL_56126c77_10_softcap_cu_d1b8ff694cuda3std3__45__cpo3endE
	.align		8
        /*0010*/ 	.dword	_ZN41_INTERNAL_56126c77_10_softcap_cu_d1b8ff694cuda3std3__45__cpo6cbeginE
	.align		8
        /*0018*/ 	.dword	_ZN41_INTERNAL_56126c77_10_softcap_cu_d1b8ff694cuda3std3__45__cpo4cendE
	.align		8
        /*0020*/ 	.dword	_ZN41_INTERNAL_56126c77_10_softcap_cu_d1b8ff694cuda3std3__45__cpo6rbeginE
	.align		8
        /*0028*/ 	.dword	_ZN41_INTERNAL_56126c77_10_softcap_cu_d1b8ff694cuda3std3__45__cpo4rendE
	.align		8
        /*0030*/ 	.dword	_ZN41_INTERNAL_56126c77_10_softcap_cu_d1b8ff694cuda3std3__45__cpo7crbeginE
	.align		8
        /*0038*/ 	.dword	_ZN41_INTERNAL_56126c77_10_softcap_cu_d1b8ff694cuda3std3__45__cpo5crendE
	.align		8
        /*0040*/ 	.dword	_ZN41_INTERNAL_56126c77_10_softcap_cu_d1b8ff694cuda3std3__443_GLOBAL__N__56126c77_10_softcap_cu_d1b8ff696ignoreE
	.align		8
        /*0048*/ 	.dword	_ZN41_INTERNAL_56126c77_10_softcap_cu_d1b8ff694cuda3std3__419piecewise_constructE
	.align		8
        /*0050*/ 	.dword	_ZN41_INTERNAL_56126c77_10_softcap_cu_d1b8ff694cuda3std3__48in_placeE
	.align		8
        /*0058*/ 	.dword	_ZN41_INTERNAL_56126c77_10_softcap_cu_d1b8ff694cuda3std3__420unreachable_sentinelE
	.align		8
        /*0060*/ 	.dword	_ZN41_INTERNAL_56126c77_10_softcap_cu_d1b8ff694cuda3std6ranges3__45__cpo4swapE
	.align		8
        /*0068*/ 	.dword	_ZN41_INTERNAL_56126c77_10_softcap_cu_d1b8ff694cuda3std6ranges3__45__cpo9iter_moveE
	.align		8
        /*0070*/ 	.dword	_ZN41_INTERNAL_56126c77_10_softcap_cu_d1b8ff694cuda3std6ranges3__45__cpo5beginE
	.align		8
        /*0078*/ 	.dword	_ZN41_INTERNAL_56126c77_10_softcap_cu_d1b8ff694cuda3std6ranges3__45__cpo3endE
	.align		8
        /*0080*/ 	.dword	_ZN41_INTERNAL_56126c77_10_softcap_cu_d1b8ff694cuda3std6ranges3__45__cpo6cbeginE
	.align		8
        /*0088*/ 	.dword	_ZN41_INTERNAL_56126c77_10_softcap_cu_d1b8ff694cuda3std6ranges3__45__cpo4cendE
	.align		8
        /*0090*/ 	.dword	_ZN41_INTERNAL_56126c77_10_softcap_cu_d1b8ff694cuda3std6ranges3__45__cpo7advanceE
	.align		8
        /*0098*/ 	.dword	_ZN41_INTERNAL_56126c77_10_softcap_cu_d1b8ff694cuda3std6ranges3__45__cpo9iter_swapE
	.align		8
        /*00a0*/ 	.dword	_ZN41_INTERNAL_56126c77_10_softcap_cu_d1b8ff694cuda3std6ranges3__45__cpo4nextE
	.align		8
        /*00a8*/ 	.dword	_ZN41_INTERNAL_56126c77_10_softcap_cu_d1b8ff694cuda3std6ranges3__45__cpo4prevE
	.align		8
        /*00b0*/ 	.dword	_ZN41_INTERNAL_56126c77_10_softcap_cu_d1b8ff694cuda3std6ranges3__45__cpo4dataE
	.align		8
        /*00b8*/ 	.dword	_ZN41_INTERNAL_56126c77_10_softcap_cu_d1b8ff694cuda3std6ranges3__45__cpo5cdataE
	.align		8
        /*00c0*/ 	.dword	_ZN41_INTERNAL_56126c77_10_softcap_cu_d1b8ff694cuda3std6ranges3__45__cpo4sizeE
	.align		8
        /*00c8*/ 	.dword	_ZN41_INTERNAL_56126c77_10_softcap_cu_d1b8ff694cuda3std6ranges3__45__cpo5ssizeE
	.align		8
        /*00d0*/ 	.dword	_ZN41_INTERNAL_56126c77_10_softcap_cu_d1b8ff694cuda3std6ranges3__45__cpo8distanceE
	.align		8
        /*00d8*/ 	.dword	_ZN41_INTERNAL_56126c77_10_softcap_cu_d1b8ff696thrust23THRUST_300001_SM_800_NS6system6detail10sequential3seqE


//--------------------- .nv.constant0._Z21h_cuda_softcap_kernelP6__halfmf --------------------------
	.section	.nv.constant0._Z21h_cuda_softcap_kernelP6__halfmf,"a",@progbits
	.sectionflags	@""
	.align	4
.nv.constant0._Z21h_cuda_softcap_kernelP6__halfmf:
	.zero		372


//--------------------- .nv.constant0._Z19cuda_softcap_kernelPfmf --------------------------
	.section	.nv.constant0._Z19cuda_softcap_kernelPfmf,"a",@progbits
	.sectionflags	@""
	.align	4
.nv.constant0._Z19cuda_softcap_kernelPfmf:
	.zero		372


//--------------------- .text._Z21h_cuda_softcap_kernelP6__halfmf --------------------------
	.section	.text._Z21h_cuda_softcap_kernelP6__halfmf,"ax",@progbits
	.sectioninfo	@"SHI_REGISTERS=9"
	.align	128
        .global         _Z21h_cuda_softcap_kernelP6__halfmf
        .type           _Z21h_cuda_softcap_kernelP6__halfmf,@function
        .size           _Z21h_cuda_softcap_kernelP6__halfmf,(.L_x_2 - _Z21h_cuda_softcap_kernelP6__halfmf)
        .other          _Z21h_cuda_softcap_kernelP6__halfmf,@"STO_CUDA_ENTRY STV_DEFAULT"
_Z21h_cuda_softcap_kernelP6__halfmf:
.text._Z21h_cuda_softcap_kernelP6__halfmf:
[----:B------:R-:W-:Y:S02]  /*0000*/  IMAD.MOV.U32 R1, RZ, RZ, c[0x0][0x28] ;  /* 0x00000a00ff017624 */ /* 0x000fe400078e00ff */
[----:B------:R-:W0:Y:S01]  /*0010*/  S2R R2, SR_TID.X ;  /* 0x0000000000027919 */ /* 0x000e220000002100 */
[----:B------:R-:W-:-:S03]  /*0020*/  HFMA2.MMA R3, -RZ, RZ, 0, 0 ;  /* 0x00000000ff037435 */ /* 0x000fc600000001ff */
[----:B------:R-:W0:Y:S07]  /*0030*/  S2R R5, SR_CTAID.X ;  /* 0x0000000000057919 */ /* 0x000e2e0000002500 */
[----:B0-----:R-:W-:-:S04]  /*0040*/  IMAD.WIDE.U32 R2, R5, 0x100, R2 ;  /* 0x0000010005027825 */ /* 0x001fc800078e0002 */
[C---:B------:R-:W-:Y:S01]  /*0050*/  IMAD.SHL.U32 R0, R2.reuse, 0x2, RZ ;  /* 0x0000000202007824 */ /* 0x040fe200078e00ff */
[----:B------:R-:W-:-:S04]  /*0060*/  SHF.L.U64.HI R3, R2, 0x1, R3 ;  /* 0x0000000102037819 */ /* 0x000fc80000010203 */
[----:B------:R-:W-:-:S04]  /*0070*/  ISETP.GE.U32.AND P0, PT, R0, c[0x0][0x168], PT ;  /* 0x00005a0000007a0c */ /* 0x000fc80003f06070 */
[----:B------:R-:W-:-:S13]  /*0080*/  ISETP.GE.U32.AND.EX P0, PT, R3, c[0x0][0x16c], PT, P0 ;  /* 0x00005b0003007a0c */ /* 0x000fda0003f06100 */
[----:B------:R-:W-:Y:S05]  /*0090*/  @P0 EXIT ;  /* 0x000000000000094d */ /* 0x000fea0003800000 */
[----:B------:R-:W-:Y:S01]  /*00a0*/  LEA R2, P0, R0, c[0x0][0x160], 0x1 ;  /* 0x0000580000027a11 */ /* 0x000fe200078008ff */
[----:B------:R-:W-:-:S03]  /*00b0*/  ULDC.64 UR4, c[0x0][0x118] ;  /* 0x0000460000047ab9 */ /* 0x000fc60000000a00 */
[----:B------:R-:W-:-:S05]  /*00c0*/  LEA.HI.X R3, R0, c[0x0][0x164], R3, 0x1, P0 ;  /* 0x0000590000037a11 */ /* 0x000fca00000f0c03 */
[----:B------:R-:W2:Y:S01]  /*00d0*/  LDG.E R0, [R2.64] ;  /* 0x0000000402007981 */ /* 0x000ea2000c1e1900 */
[----:B------:R-:W0:Y:S01]  /*00e0*/  MUFU.RCP R5, c[0x0][0x170] ;  /* 0x00005c0000057b08 */ /* 0x000e220000001000 */
[--C-:B--2---:R-:W-:Y:S02]  /*00f0*/  HADD2.F32 R4, -RZ, R0.reuse.H0_H0 ;  /* 0x20000000ff047230 */ /* 0x104fe40000004100 */
[----:B------:R-:W-:-:S03]  /*0100*/  HADD2.F32 R0, -RZ, R0.H1_H1 ;  /* 0x30000000ff007230 */ /* 0x000fc60000004100 */
[-C--:B0-----:R-:W-:Y:S02]  /*0110*/  FMUL.FTZ R4, R4, R5.reuse ;  /* 0x0000000504047220 */ /* 0x081fe40000410000 */
[----:B------:R-:W-:-:S04]  /*0120*/  FMUL.FTZ R0, R0, R5 ;  /* 0x0000000500007220 */ /* 0x000fc80000410000 */
[----:B------:R-:W0:Y:S08]  /*0130*/  MUFU.TANH R4, R4 ;  /* 0x0000000400047308 */ /* 0x000e300000002400 */
[----:B------:R-:W1:Y:S01]  /*0140*/  MUFU.TANH R0, R0 ;  /* 0x0000000000007308 */ /* 0x000e620000002400 */
[----:B0-----:R-:W-:Y:S02]  /*0150*/  FMUL.FTZ R5, R4, c[0x0][0x170] ;  /* 0x00005c0004057a20 */ /* 0x001fe40000410000 */
[----:B-1----:R-:W-:-:S05]  /*0160*/  FMUL.FTZ R6, R0, c[0x0][0x170] ;  /* 0x00005c0000067a20 */ /* 0x002fca0000410000 */
[----:B------:R-:W-:-:S05]  /*0170*/  F2FP.PACK_AB R5, R6, R5 ;  /* 0x000000050605723e */ /* 0x000fca00000000ff */
[----:B------:R-:W-:Y:S01]  /*0180*/  STG.E [R2.64], R5 ;  /* 0x0000000502007986 */ /* 0x000fe2000c101904 */
[----:B------:R-:W-:Y:S05]  /*0190*/  EXIT ;  /* 0x000000000000794d */ /* 0x000fea0003800000 */
.L_x_0:
[----:B------:R-:W-:-:S00]  /*01a0*/  BRA `(.L_x_0) ;  /* 0xfffffff000007947 */ /* 0x000fc0000383ffff */
[----:B------:R-:W-:-:S00]  /*01b0*/  NOP ;  /* 0x0000000000007918 */ /* 0x000fc00000000000 */
        /* <DEDUP_REMOVED lines=12> */
.L_x_2:


//--------------------- .text._Z19cuda_softcap_kernelPfmf --------------------------
	.section	.text._Z19cuda_softcap_kernelPfmf,"ax",@progbits
	.sectioninfo	@"SHI_REGISTERS=8"
	.align	128
        .global         _Z19cuda_softcap_kernelPfmf
        .type           _Z19cuda_softcap_kernelPfmf,@function
        .size           _Z19cuda_softcap_kernelPfmf,(.L_x_3 - _Z19cuda_softcap_kernelPfmf)
        .other          _Z19cuda_softcap_kernelPfmf,@"STO_CUDA_ENTRY STV_DEFAULT"
_Z19cuda_softcap_kernelPfmf:
.text._Z19cuda_softcap_kernelPfmf:
[----:B------:R-:W-:Y:S02]  /*0000*/  IMAD.MOV.U32 R1, RZ, RZ, c[0x0][0x28] ;  /* 0x00000a00ff017624 */ /* 0x000fe400078e00ff */
[----:B------:R-:W0:Y:S01]  /*0010*/  S2R R2, SR_TID.X ;  /* 0x0000000000027919 */ /* 0x000e220000002100 */
[----:B------:R-:W-:-:S03]  /*0020*/  HFMA2.MMA R3, -RZ, RZ, 0, 0 ;  /* 0x00000000ff037435 */ /* 0x000fc600000001ff */
[----:B------:R-:W0:Y:S07]  /*0030*/  S2R R5, SR_CTAID.X ;  /* 0x0000000000057919 */ /* 0x000e2e0000002500 */
[----:B0-----:R-:W-:-:S05]  /*0040*/  IMAD.WIDE.U32 R2, R5, 0x100, R2 ;  /* 0x0000010005027825 */ /* 0x001fca00078e0002 */
[----:B------:R-:W-:-:S04]  /*0050*/  ISETP.GE.U32.AND P0, PT, R2, c[0x0][0x168], PT ;  /* 0x00005a0002007a0c */ /* 0x000fc80003f06070 */
[----:B------:R-:W-:-:S13]  /*0060*/  ISETP.GE.U32.AND.EX P0, PT, R3, c[0x0][0x16c], PT, P0 ;  /* 0x00005b0003007a0c */ /* 0x000fda0003f06100 */
[----:B------:R-:W-:Y:S05]  /*0070*/  @P0 EXIT ;  /* 0x000000000000094d */ /* 0x000fea0003800000 */
[----:B------:R-:W-:Y:S01]  /*0080*/  LEA R4, P0, R2, c[0x0][0x160], 0x2 ;  /* 0x0000580002047a11 */ /* 0x000fe200078010ff */
[----:B------:R-:W-:-:S03]  /*0090*/  ULDC.64 UR4, c[0x0][0x118] ;  /* 0x0000460000047ab9 */ /* 0x000fc60000000a00 */
[----:B------:R-:W-:-:S05]  /*00a0*/  LEA.HI.X R5, R2, c[0x0][0x164], R3, 0x2, P0 ;  /* 0x0000590002057a11 */ /* 0x000fca00000f1403 */
[----:B------:R-:W2:Y:S01]  /*00b0*/  LDG.E R0, [R4.64] ;  /* 0x0000000404007981 */ /* 0x000ea2000c1e1900 */
[----:B------:R-:W2:Y:S02]  /*00c0*/  MUFU.RCP R3, c[0x0][0x170] ;  /* 0x00005c0000037b08 */ /* 0x000ea40000001000 */
[----:B--2---:R-:W-:-:S06]  /*00d0*/  FMUL.FTZ R0, R0, R3 ;  /* 0x0000000300007220 */ /* 0x004fcc0000410000 */
[----:B------:R-:W0:Y:S02]  /*00e0*/  MUFU.TANH R0, R0 ;  /* 0x0000000000007308 */ /* 0x000e240000002400 */
[----:B0-----:R-:W-:-:S05]  /*00f0*/  FMUL.FTZ R3, R0, c[0x0][0x170] ;  /* 0x00005c0000037a20 */ /* 0x001fca0000410000 */
[----:B------:R-:W-:Y:S01]  /*0100*/  STG.E [R4.64], R3 ;  /* 0x0000000304007986 */ /* 0x000fe2000c101904 */
[----:B------:R-:W-:Y:S05]  /*0110*/  EXIT ;  /* 0x000000000000794d */ /* 0x000fea0003800000 */
.L_x_1:
        /* <DEDUP_REMOVED lines=14> */
.L_x_3:


//--------------------- .nv.global                --------------------------
	.section	.nv.global,"aw",@nobits
.nv.global:
	.type		_ZN41_INTERNAL_56126c77_10_softcap_cu_d1b8ff694cuda3std3__48in_placeE,@object
	.size		_ZN41_INTERNAL_56126c77_10_softcap_cu_d1b8ff694cuda3std3__48in_placeE,(_ZN41_INTERNAL_56126c77_10_softcap_cu_d1b8ff694cuda3std6ranges3__45__cpo8distanceE - _ZN41_INTERNAL_56126c77_10_softcap_cu_d1b8ff694cuda3std3__48in_placeE)
_ZN41_INTERNAL_56126c77_10_softcap_cu_d1b8ff694cuda3std3__48in_placeE:
	.zero		1
	.type		_ZN41_INTERNAL_56126c77_10_softcap_cu_d1b8ff694cuda3std6ranges3__45__cpo8distanceE,@object
	.size		_ZN41_INTERNAL_56126c77_10_softcap_cu_d1b8ff694cuda3std6ranges3__45__cpo8distanceE,(_ZN41_INTERNAL_56126c77_10_softcap_cu_d1b8ff694cuda3std3__45__cpo6cbeginE - _ZN41_INTERNAL_56126c77_10_softcap_cu_d1b8ff694cuda3std6ranges3__45__cpo8distanceE)
_ZN41_INTERNAL_56126c77_10_softcap_cu_d1b8ff694cuda3std6ranges3__45__cpo8distanceE:
	.zero		1
	.type		_ZN41_INTERNAL_56126c77_10_softcap_cu_d1b8ff694cuda3std3__45__cpo6cbeginE,@object
	.size		_ZN41_INTERNAL_56126c77_10_softcap_cu_d1b8ff694cuda3std3__45__cpo6cbeginE,(_ZN41_INTERNAL_56126c77_10_softcap_cu_d1b8ff694cuda3std6ranges3__45__cpo7advanceE - _ZN41_INTERNAL_56126c77_10_softcap_cu_d1b8ff694cuda3std3__45__cpo6cbeginE)
_ZN41_INTERNAL_56126c77_10_softcap_cu_d1b8ff694cuda3std3__45__cpo6cbeginE:
	.zero		1
	.type		_ZN41_INTERNAL_56126c77_10_softcap_cu_d1b8ff694cuda3std6ranges3__45__cpo7advanceE,@object
	.size		_ZN41_INTERNAL_56126c77_10_softcap_cu_d1b8ff694cuda3std6ranges3__45__cpo7advanceE,(_ZN41_INTERNAL_56126c77_10_softcap_cu_d1b8ff694cuda3std3__45__cpo7crbeginE - _ZN41_INTERNAL_56126c77_10_softcap_cu_d1b8ff694cuda3std6ranges3__45__cpo7advanceE)
_ZN41_INTERNAL_56126c77_10_softcap_cu_d1b8ff694cuda3std6ranges3__45__cpo7advanceE:
	.zero		1
	.type		_ZN41_INTERNAL_56126c77_10_softcap_cu_d1b8ff694cuda3std3__45__cpo7crbeginE,@object
	.size		_ZN41_INTERNAL_56126c77_10_softcap_cu_d1b8ff694cuda3std3__45__cpo7crbeginE,(_ZN41_INTERNAL_56126c77_10_softcap_cu_d1b8ff694cuda3std6ranges3__45__cpo4dataE - _ZN41_INTERNAL_56126c77_10_softcap_cu_d1b8ff694cuda3std3__45__cpo7crbeginE)
_ZN41_INTERNAL_56126c77_10_softcap_cu_d1b8ff694cuda3std3__45__cpo7crbeginE:
	.zero		1
	.type		_ZN41_INTERNAL_56126c77_10_softcap_cu_d1b8ff694cuda3std6ranges3__45__cpo4dataE,@object
	.size		_ZN41_INTERNAL_56126c77_10_softcap_cu_d1b8ff694cuda3std6ranges3__45__cpo4dataE,(_ZN41_INTERNAL_56126c77_10_softcap_cu_d1b8ff694cuda3std6ranges3__45__cpo5beginE - _ZN41_INTERNAL_56126c77_10_softcap_cu_d1b8ff694cuda3std6ranges3__45__cpo4dataE)
_ZN41_INTERNAL_56126c77_10_softcap_cu_d1b8ff694cuda3std6ranges3__45__cpo4dataE:
	.zero		1
	.type		_ZN41_INTERNAL_56126c77_10_softcap_cu_d1b8ff694cuda3std6ranges3__45__cpo5beginE,@object
	.size		_ZN41_INTERNAL_56126c77_10_softcap_cu_d1b8ff694cuda3std6ranges3__45__cpo5beginE,(_ZN41_INTERNAL_56126c77_10_softcap_cu_d1b8ff694cuda3std3__443_GLOBAL__N__56126c77_10_softcap_cu_d1b8ff696ignoreE - _ZN41_INTERNAL_56126c77_10_softcap_cu_d1b8ff694cuda3std6ranges3__45__cpo5beginE)
_ZN41_INTERNAL_56126c77_10_softcap_cu_d1b8ff694cuda3std6ranges3__45__cpo5beginE:
	.zero		1
	.type		_ZN41_INTERNAL_56126c77_10_softcap_cu_d1b8ff694cuda3std3__443_GLOBAL__N__56126c77_10_softcap_cu_d1b8ff696ignoreE,@object
	.size		_ZN41_INTERNAL_56126c77_10_softcap_cu_d1b8ff694cuda3std3__443_GLOBAL__N__56126c77_10_softcap_cu_d1b8ff696ignoreE,(_ZN41_INTERNAL_56126c77_10_softcap_cu_d1b8ff694cuda3std6ranges3__45__cpo4sizeE - _ZN41_INTERNAL_56126c77_10_softcap_cu_d1b8ff694cuda3std3__443_GLOBAL__N__56126c77_10_softcap_cu_d1b8ff696ignoreE)
_ZN41_INTERNAL_56126c77_10_softcap_cu_d1b8ff694cuda3std3__443_GLOBAL__N__56126c77_10_softcap_cu_d1b8ff696ignoreE:
	.zero		1
	.type		_ZN41_INTERNAL_56126c77_10_softcap_cu_d1b8ff694cuda3std6ranges3__45__cpo4sizeE,@object
	.size		_ZN41_INTERNAL_56126c77_10_softcap_cu_d1b8ff694cuda3std6ranges3__45__cpo4sizeE,(_ZN41_INTERNAL_56126c77_10_softcap_cu_d1b8ff694cuda3std3__45__cpo5beginE - _ZN41_INTERNAL_56126c77_10_softcap_cu_d1b8ff694cuda3std6ranges3__45__cpo4sizeE)
_ZN41_INTERNAL_56126c77_10_softcap_cu_d1b8ff694cuda3std6ranges3__45__cpo4sizeE:
	.zero		1
	.type		_ZN41_INTERNAL_56126c77_10_softcap_cu_d1b8ff694cuda3std3__45__cpo5beginE,@object
	.size		_ZN41_INTERNAL_56126c77_10_softcap_cu_d1b8ff694cuda3std3__45__cpo5beginE,(_ZN41_INTERNAL_56126c77_10_softcap_cu_d1b8ff694cuda3std6ranges3__45__cpo6cbeginE - _ZN41_INTERNAL_56126c77_10_softcap_cu_d1b8ff694cuda3std3__45__cpo5beginE)
_ZN41_INTERNAL_56126c77_10_softcap_cu_d1b8ff694cuda3std3__45__cpo5beginE:
	.zero		1
	.type		_ZN41_INTERNAL_56126c77_10_softcap_cu_d1b8ff694cuda3std6ranges3__45__cpo6cbeginE,@object
	.size		_ZN41_INTERNAL_56126c77_10_softcap_cu_d1b8ff694cuda3std6ranges3__45__cpo6cbeginE,(_ZN41_INTERNAL_56126c77_10_softcap_cu_d1b8ff694cuda3std3__45__cpo6rbeginE - _ZN41_INTERNAL_56126c77_10_softcap_cu_d1b8ff694cuda3std6ranges3__45__cpo6cbeginE)
_ZN41_INTERNAL_56126c77_10_softcap_cu_d1b8ff694cuda3std6ranges3__45__cpo6cbeginE:
	.zero		1
	.type		_ZN41_INTERNAL_56126c77_10_softcap_cu_d1b8ff694cuda3std3__45__cpo6rbeginE,@object
	.size		_ZN41_INTERNAL_56126c77_10_softcap_cu_d1b8ff694cuda3std3__45__cpo6rbeginE,(_ZN41_INTERNAL_56126c77_10_softcap_cu_d1b8ff694cuda3std6ranges3__45__cpo4nextE - _ZN41_INTERNAL_56126c77_10_softcap_cu_d1b8ff694cuda3std3__45__cpo6rbeginE)
_ZN41_INTERNAL_56126c77_10_softcap_cu_d1b8ff694cuda3std3__45__cpo6rbeginE:
	.zero		1
	.type		_ZN41_INTERNAL_56126c77_10_softcap_cu_d1b8ff694cuda3std6ranges3__45__cpo4nextE,@object
	.size		_ZN41_INTERNAL_56126c77_10_softcap_cu_d1b8ff694cuda3std6ranges3__45__cpo4nextE,(_ZN41_INTERNAL_56126c77_10_softcap_cu_d1b8ff694cuda3std6ranges3__45__cpo4swapE - _ZN41_INTERNAL_56126c77_10_softcap_cu_d1b8ff694cuda3std6ranges3__45__cpo4nextE)
_ZN41_INTERNAL_56126c77_10_softcap_cu_d1b8ff694cuda3std6ranges3__45__cpo4nextE:
	.zero		1
	.type		_ZN41_INTERNAL_56126c77_10_softcap_cu_d1b8ff694cuda3std6ranges3__45__cpo4swapE,@object
	.size		_ZN41_INTERNAL_56126c77_10_softcap_cu_d1b8ff694cuda3std6ranges3__45__cpo4swapE,(_ZN41_INTERNAL_56126c77_10_softcap_cu_d1b8ff694cuda3std3__420unreachable_sentinelE - _ZN41_INTERNAL_56126c77_10_softcap_cu_d1b8ff694cuda3std6ranges3__45__cpo4swapE)
_ZN41_INTERNAL_56126c77_10_softcap_cu_d1b8ff694cuda3std6ranges3__45__cpo4swapE:
	.zero		1
	.type		_ZN41_INTERNAL_56126c77_10_softcap_cu_d1b8ff694cuda3std3__420unreachable_sentinelE,@object
	.size		_ZN41_INTERNAL_56126c77_10_softcap_cu_d1b8ff694cuda3std3__420unreachable_sentinelE,(_ZN41_INTERNAL_56126c77_10_softcap_cu_d1b8ff696thrust23THRUST_300001_SM_800_NS6system6detail10sequential3seqE - _ZN41_INTERNAL_56126c77_10_softcap_cu_d1b8ff694cuda3std3__420unreachable_sentinelE)
_ZN41_INTERNAL_56126c77_10_softcap_cu_d1b8ff694cuda3std3__420unreachable_sentinelE:
	.zero		1
	.type		_ZN41_INTERNAL_56126c77_10_softcap_cu_d1b8ff696thrust23THRUST_300001_SM_800_NS6system6detail10sequential3seqE,@object
	.size		_ZN41_INTERNAL_56126c77_10_softcap_cu_d1b8ff696thrust23THRUST_300001_SM_800_NS6system6detail10sequential3seqE,(_ZN41_INTERNAL_56126c77_10_softcap_cu_d1b8ff694cuda3std3__45__cpo4cendE - _ZN41_INTERNAL_56126c77_10_softcap_cu_d1b8ff696thrust23THRUST_300001_SM_800_NS6system6detail10sequential3seqE)
_ZN41_INTERNAL_56126c77_10_softcap_cu_d1b8ff696thrust23THRUST_300001_SM_800_NS6system6detail10sequential3seqE:
	.zero		1
	.type		_ZN41_INTERNAL_56126c77_10_softcap_cu_d1b8ff694cuda3std3__45__cpo4cendE,@object
	.size		_ZN41_INTERNAL_56126c77_10_softcap_cu_d1b8ff694cuda3std3__45__cpo4cendE,(_ZN41_INTERNAL_56126c77_10_softcap_cu_d1b8ff694cuda3std6ranges3__45__cpo9iter_swapE - _ZN41_INTERNAL_56126c77_10_softcap_cu_d1b8ff694cuda3std3__45__cpo4cendE)
_ZN41_INTERNAL_56126c77_10_softcap_cu_d1b8ff694cuda3std3__45__cpo4cendE:
	.zero		1
	.type		_ZN41_INTERNAL_56126c77_10_softcap_cu_d1b8ff694cuda3std6ranges3__45__cpo9iter_swapE,@object
	.size		_ZN41_INTERNAL_56126c77_10_softcap_cu_d1b8ff694cuda3std6ranges3__45__cpo9iter_swapE,(_ZN41_INTERNAL_56126c77_10_softcap_cu_d1b8ff694cuda3std3__45__cpo5crendE - _ZN41_INTERNAL_56126c77_10_softcap_cu_d1b8ff694cuda3std6ranges3__45__cpo9iter_swapE)
_ZN41_INTERNAL_56126c77_10_softcap_cu_d1b8ff694cuda3std6ranges3__45__cpo9iter_swapE:
	.zero		1
	.type		_ZN41_INTERNAL_56126c77_10_softcap_cu_d1b8ff694cuda3std3__45__cpo5crendE,@object
	.size		_ZN41_INTERNAL_56126c77_10_softcap_cu_d1b8ff694cuda3std3__45__cpo5crendE,(_ZN41_INTERNAL_56126c77_10_softcap_cu_d1b8ff694cuda3std6ranges3__45__cpo5cdataE - _ZN41_INTERNAL_56126c77_10_softcap_cu_d1b8ff694cuda3std3__45__cpo5crendE)
_ZN41_INTERNAL_56126c77_10_softcap_cu_d1b8ff694cuda3std3__45__cpo5crendE:
	.zero		1
	.type		_ZN41_INTERNAL_56126c77_10_softcap_cu_d1b8ff694cuda3std6ranges3__45__cpo5cdataE,@object
	.size		_ZN41_INTERNAL_56126c77_10_softcap_cu_d1b8ff694cuda3std6ranges3__45__cpo5cdataE,(_ZN41_INTERNAL_56126c77_10_softcap_cu_d1b8ff694cuda3std6ranges3__45__cpo3endE - _ZN41_INTERNAL_56126c77_10_softcap_cu_d1b8ff694cuda3std6ranges3__45__cpo5cdataE)
_ZN41_INTERNAL_56126c77_10_softcap_cu_d1b8ff694cuda3std6ranges3__45__cpo5cdataE:
	.zero		1
	.type		_ZN41_INTERNAL_56126c77_10_softcap_cu_d1b8ff694cuda3std6ranges3__45__cpo3endE,@object
	.size		_ZN41_INTERNAL_56126c77_10_softcap_cu_d1b8ff694cuda3std6ranges3__45__cpo3endE,(_ZN41_INTERNAL_56126c77_10_softcap_cu_d1b8ff694cuda3std3__419piecewise_constructE - _ZN41_INTERNAL_56126c77_10_softcap_cu_d1b8ff694cuda3std6ranges3__45__cpo3endE)
_ZN41_INTERNAL_56126c77_10_softcap_cu_d1b8ff694cuda3std6ranges3__45__cpo3endE:
	.zero		1
	.type		_ZN41_INTERNAL_56126c77_10_softcap_cu_d1b8ff694cuda3std3__419piecewise_constructE,@object
	.size		_ZN41_INTERNAL_56126c77_10_softcap_cu_d1b8ff694cuda3std3__419piecewise_constructE,(_ZN41_INTERNAL_56126c77_10_softcap_cu_d1b8ff694cuda3std6ranges3__45__cpo5ssizeE - _ZN41_INTERNAL_56126c77_10_softcap_cu_d1b8ff694cuda3std3__419piecewise_constructE)
_ZN41_INTERNAL_56126c77_10_softcap_cu_d1b8ff694cuda3std3__419piecewise_constructE:
	.zero		1
	.type		_ZN41_INTERNAL_56126c77_10_softcap_cu_d1b8ff694cuda3std6ranges3__45__cpo5ssizeE,@object
	.size		_ZN41_INTERNAL_56126c77_10_softcap_cu_d1b8ff694cuda3std6ranges3__45__cpo5ssizeE,(_ZN41_INTERNAL_56126c77_10_softcap_cu_d1b8ff694cuda3std3__45__cpo3endE - _ZN41_INTERNAL_56126c77_10_softcap_cu_d1b8ff694cuda3std6ranges3__45__cpo5ssizeE)
_ZN41_INTERNAL_56126c77_10_softcap_cu_d1b8ff694cuda3std6ranges3__45__cpo5ssizeE:
	.zero		1
	.type		_ZN41_INTERNAL_56126c77_10_softcap_cu_d1b8ff694cuda3std3__45__cpo3endE,@object
	.size		_ZN41_INTERNAL_56126c77_10_softcap_cu_d1b8ff694cuda3std3__45__cpo3endE,(_ZN41_INTERNAL_56126c77_10_softcap_cu_d1b8ff694cuda3std6ranges3__45__cpo4cendE - _ZN41_INTERNAL_56126c77_10_softcap_cu_d1b8ff694cuda3std3__45__cpo3endE)
_ZN41_INTERNAL_56126c77_10_softcap_cu_d1b8ff694cuda3std3__45__cpo3endE:
	.zero		1
	.type		_ZN41_INTERNAL_56126c77_10_softcap_cu_d1b8ff694cuda3std6ranges3__45__cpo4cendE,@object
	.size		_ZN41_INTERNAL_56126c77_10_softcap_cu_d1b8ff694cuda3std6ranges3__45__cpo4cendE,(_ZN41_INTERNAL_56126c77_10_softcap_cu_d1b8ff694cuda3std3__45__cpo4rendE - _ZN41_INTERNAL_56126c77_10_softcap_cu_d1b8ff694cuda3std6ranges3__45__cpo4cendE)
_ZN41_INTERNAL_56126c77_10_softcap_cu_d1b8ff694cuda3std6ranges3__45__cpo4cendE:
	.zero		1
	.type		_ZN41_INTERNAL_56126c77_10_softcap_cu_d1b8ff694cuda3std3__45__cpo4rendE,@object
	.size		_ZN41_INTERNAL_56126c77_10_softcap_cu_d1b8ff694cuda3std3__45__cpo4rendE,(_ZN41_INTERNAL_56126c77_10_softcap_cu_d1b8ff694cuda3std6ranges3__45__cpo4prevE - _ZN41_INTERNAL_56126c77_10_softcap_cu_d1b8ff694cuda3std3__45__cpo4rendE)
_ZN41_INTERNAL_56126c77_10_softcap_cu_d1b8ff694cuda3std3__45__cpo4rendE:
	.zero		1
	.type		_ZN41_INTERNAL_56126c77_10_softcap_cu_d1b8ff694cuda3std6ranges3__45__cpo4prevE,@object
	.size		_ZN41_INTERNAL_56126c77_10_softcap_cu_d1b8ff694cuda3std6ranges3__45__cpo4prevE,(_ZN41_INTERNAL_56126c77_10_softcap_cu_d1b8ff694cuda3std6ranges3__45__cpo9iter_moveE - _ZN41_INTERNAL_56126c77_10_softcap_cu_d1b8ff694cuda3std6ranges3__45__cpo4prevE)
_ZN41_INTERNAL_56126c77_10_softcap_cu_d1b8ff694cuda3std6ranges3__45__cpo4prevE:
	.zero		1
	.type		_ZN41_INTERNAL_56126c77_10_softcap_cu_d1b8ff694cuda3std6ranges3__45__cpo9iter_moveE,@object
	.size		_ZN41_INTERNAL_56126c77_10_softcap_cu_d1b8ff694cuda3std6ranges3__45__cpo9iter_moveE,(.L_13 - _ZN41_INTERNAL_56126c77_10_softcap_cu_d1b8ff694cuda3std6ranges3__45__cpo9iter_moveE)
_ZN41_INTERNAL_56126c77_10_softcap_cu_d1b8ff694cuda3std6ranges3__45__cpo9iter_moveE:
	.zero		1
.L_13:
